//
// Generated by NVIDIA NVVM Compiler
//
// Compiler Build ID: CL-36424714
// Cuda compilation tools, release 13.0, V13.0.88
// Based on NVVM 20.0.0
//

.version 9.0
.target sm_100
.address_size 64

	// .globl	_Z14pi_calculationPfifii

.visible .entry _Z14pi_calculationPfifii(
	.param .u64 .ptr .align 1 _Z14pi_calculationPfifii_param_0,
	.param .u32 _Z14pi_calculationPfifii_param_1,
	.param .f32 _Z14pi_calculationPfifii_param_2,
	.param .u32 _Z14pi_calculationPfifii_param_3,
	.param .u32 _Z14pi_calculationPfifii_param_4
)
{
	.reg .pred 	%p<7>;
	.reg .b32 	%r<34>;
	.reg .b32 	%f<32>;
	.reg .b64 	%rd<3>;
	.reg .b64 	%fd<44>;

	ld.param.u64 	%rd1, [_Z14pi_calculationPfifii_param_0];
	ld.param.u32 	%r12, [_Z14pi_calculationPfifii_param_1];
	ld.param.f32 	%f8, [_Z14pi_calculationPfifii_param_2];
	ld.param.u32 	%r13, [_Z14pi_calculationPfifii_param_3];
	ld.param.u32 	%r14, [_Z14pi_calculationPfifii_param_4];
	mov.u32 	%r15, %ctaid.x;
	mov.u32 	%r16, %ntid.x;
	mov.u32 	%r17, %tid.x;
	mad.lo.s32 	%r32, %r15, %r16, %r17;
	setp.ge.s32 	%p1, %r32, %r12;
	mov.f32 	%f31, 0f00000000;
	@%p1 bra 	$L__BB0_6;
	cvt.f64.f32 	%fd1, %f8;
	mul.lo.s32 	%r2, %r14, %r13;
	add.s32 	%r18, %r32, %r2;
	max.s32 	%r19, %r12, %r18;
	setp.lt.s32 	%p2, %r18, %r12;
	selp.u32 	%r20, 1, 0, %p2;
	add.s32 	%r21, %r18, %r20;
	sub.s32 	%r22, %r19, %r21;
	div.u32 	%r23, %r22, %r2;
	add.s32 	%r3, %r23, %r20;
	and.b32  	%r24, %r3, 3;
	setp.eq.s32 	%p3, %r24, 3;
	mov.f32 	%f31, 0f00000000;
	@%p3 bra 	$L__BB0_4;
	add.s32 	%r25, %r3, 1;
	and.b32  	%r26, %r25, 3;
	neg.s32 	%r30, %r26;
	mov.f32 	%f31, 0f00000000;
$L__BB0_3:
	.pragma "nounroll";
	cvt.rn.f64.s32 	%fd2, %r32;
	add.f64 	%fd3, %fd2, 0d3FE0000000000000;
	mul.f64 	%fd4, %fd3, %fd1;
	cvt.rn.f32.f64 	%f13, %fd4;
	mul.f32 	%f14, %f13, %f13;
	cvt.f64.f32 	%fd5, %f14;
	add.f64 	%fd6, %fd5, 0d3FF0000000000000;
	mov.f64 	%fd7, 0d4010000000000000;
	div.rn.f64 	%fd8, %fd7, %fd6;
	cvt.f64.f32 	%fd9, %f31;
	add.f64 	%fd10, %fd8, %fd9;
	cvt.rn.f32.f64 	%f31, %fd10;
	add.s32 	%r32, %r32, %r2;
	add.s32 	%r30, %r30, 1;
	setp.ne.s32 	%p4, %r30, 0;
	@%p4 bra 	$L__BB0_3;
$L__BB0_4:
	setp.lt.u32 	%p5, %r3, 3;
	@%p5 bra 	$L__BB0_6;
$L__BB0_5:
	cvt.rn.f64.s32 	%fd11, %r32;
	add.f64 	%fd12, %fd11, 0d3FE0000000000000;
	mul.f64 	%fd13, %fd12, %fd1;
	cvt.rn.f32.f64 	%f15, %fd13;
	mul.f32 	%f16, %f15, %f15;
	cvt.f64.f32 	%fd14, %f16;
	add.f64 	%fd15, %fd14, 0d3FF0000000000000;
	mov.f64 	%fd16, 0d4010000000000000;
	div.rn.f64 	%fd17, %fd16, %fd15;
	cvt.f64.f32 	%fd18, %f31;
	add.f64 	%fd19, %fd17, %fd18;
	cvt.rn.f32.f64 	%f17, %fd19;
	add.s32 	%r27, %r32, %r2;
	cvt.rn.f64.s32 	%fd20, %r27;
	add.f64 	%fd21, %fd20, 0d3FE0000000000000;
	mul.f64 	%fd22, %fd21, %fd1;
	cvt.rn.f32.f64 	%f18, %fd22;
	mul.f32 	%f19, %f18, %f18;
	cvt.f64.f32 	%fd23, %f19;
	add.f64 	%fd24, %fd23, 0d3FF0000000000000;
	div.rn.f64 	%fd25, %fd16, %fd24;
	cvt.f64.f32 	%fd26, %f17;
	add.f64 	%fd27, %fd25, %fd26;
	cvt.rn.f32.f64 	%f20, %fd27;
	add.s32 	%r28, %r27, %r2;
	cvt.rn.f64.s32 	%fd28, %r28;
	add.f64 	%fd29, %fd28, 0d3FE0000000000000;
	mul.f64 	%fd30, %fd29, %fd1;
	cvt.rn.f32.f64 	%f21, %fd30;
	mul.f32 	%f22, %f21, %f21;
	cvt.f64.f32 	%fd31, %f22;
	add.f64 	%fd32, %fd31, 0d3FF0000000000000;
	div.rn.f64 	%fd33, %fd16, %fd32;
	cvt.f64.f32 	%fd34, %f20;
	add.f64 	%fd35, %fd33, %fd34;
	cvt.rn.f32.f64 	%f23, %fd35;
	add.s32 	%r29, %r28, %r2;
	cvt.rn.f64.s32 	%fd36, %r29;
	add.f64 	%fd37, %fd36, 0d3FE0000000000000;
	mul.f64 	%fd38, %fd37, %fd1;
	cvt.rn.f32.f64 	%f24, %fd38;
	mul.f32 	%f25, %f24, %f24;
	cvt.f64.f32 	%fd39, %f25;
	add.f64 	%fd40, %fd39, 0d3FF0000000000000;
	div.rn.f64 	%fd41, %fd16, %fd40;
	cvt.f64.f32 	%fd42, %f23;
	add.f64 	%fd43, %fd41, %fd42;
	cvt.rn.f32.f64 	%f31, %fd43;
	add.s32 	%r32, %r29, %r2;
	setp.lt.s32 	%p6, %r32, %r12;
	@%p6 bra 	$L__BB0_5;
$L__BB0_6:
	cvta.to.global.u64 	%rd2, %rd1;
	atom.global.add.f32 	%f26, [%rd2], %f31;
	ret;

}


// ===== COMPILED SASS (sm_100) =====

	.target	sm_100

	.elftype	@"ET_EXEC"


//--------------------- .note.nv.tkinfo           --------------------------
	.section	.note.nv.tkinfo,"",@"SHT_NOTE"
	.sectionflags	@"SHF_NOTE_NV_TKINFO"
	.tkinfo
        /*0018*/ 	.word	0x00000002
        /*0030*/ 	.string	""
        /*0030*/ 	.string	"ptxas"
        /*0030*/ 	.string	"Cuda compilation tools, release 13.0, V13.0.88"
        /*0030*/ 	.string	"Build cuda_13.0.r13.0/compiler.36424714_0"
        /*0030*/ 	.string	"-arch sm_100 -m 64 "



//--------------------- .note.nv.cuinfo           --------------------------
	.section	.note.nv.cuinfo,"",@"SHT_NOTE"
	.sectionflags	@"SHF_NOTE_NV_CUINFO"
        /*0018*/ 	.short	0x0002
        /*001a*/ 	.short	0x0064
        /*001c*/ 	.short	0x0082
	.zero		2


//--------------------- .nv.info                  --------------------------
	.section	.nv.info,"",@"SHT_CUDA_INFO"
	.align	4


	//----- nvinfo : EIATTR_REGCOUNT
	.align		4
        /*0000*/ 	.byte	0x04, 0x2f
        /*0002*/ 	.short	(.L_1 - .L_0)
	.align		4
.L_0:
        /*0004*/ 	.word	index@(_Z14pi_calculationPfifii)
        /*0008*/ 	.word	0x0000001e


	//----- nvinfo : EIATTR_FRAME_SIZE
	.align		4
.L_1:
        /*000c*/ 	.byte	0x04, 0x11
        /*000e*/ 	.short	(.L_3 - .L_2)
	.align		4
.L_2:
        /*0010*/ 	.word	index@($__internal_0_$__cuda_sm20_div_rn_f64_full)
        /*0014*/ 	.word	0x00000000


	//----- nvinfo : EIATTR_FRAME_SIZE
	.align		4
.L_3:
        /*0018*/ 	.byte	0x04, 0x11
        /*001a*/ 	.short	(.L_5 - .L_4)
	.align		4
.L_4:
        /*001c*/ 	.word	index@(_Z14pi_calculationPfifii)
        /*0020*/ 	.word	0x00000000


	//----- nvinfo : EIATTR_MIN_STACK_SIZE
	.align		4
.L_5:
        /*0024*/ 	.byte	0x04, 0x12
        /*0026*/ 	.short	(.L_7 - .L_6)
	.align		4
.L_6:
        /*0028*/ 	.word	index@(_Z14pi_calculationPfifii)
        /*002c*/ 	.word	0x00000000
.L_7:


//--------------------- .nv.compat                --------------------------
	.section	.nv.compat,"",@"SHT_CUDA_COMPAT_INFO"
	.align	4
        /*0000*/ 	.byte	0x02, 0x09, 0x00, 0x00, 0x02, 0x02, 0x01, 0x00, 0x02, 0x05, 0x05, 0x00, 0x03, 0x07, 0x01, 0x01
        /*0010*/ 	.byte	0x02, 0x03, 0x00, 0x00, 0x02, 0x06, 0x01, 0x00, 0x04, 0x0b, 0x08, 0x00, 0x01, 0x00, 0x00, 0x00
        /*0020*/ 	.byte	0x00, 0x00, 0x00, 0x00


//--------------------- .nv.info._Z14pi_calculationPfifii --------------------------
	.section	.nv.info._Z14pi_calculationPfifii,"",@"SHT_CUDA_INFO"
	.sectionflags	@""
	.align	4


	//----- nvinfo : EIATTR_CUDA_API_VERSION
	.align		4
        /*0000*/ 	.byte	0x04, 0x37
        /*0002*/ 	.short	(.L_9 - .L_8)
.L_8:
        /*0004*/ 	.word	0x00000082


	//----- nvinfo : EIATTR_KPARAM_INFO
	.align		4
.L_9:
        /*0008*/ 	.byte	0x04, 0x17
        /*000a*/ 	.short	(.L_11 - .L_10)
.L_10:
        /*000c*/ 	.word	0x00000000
        /*0010*/ 	.short	0x0004
        /*0012*/ 	.short	0x0014
        /*0014*/ 	.byte	0x00, 0xf0, 0x11, 0x00


	//----- nvinfo : EIATTR_KPARAM_INFO
	.align		4
.L_11:
        /*0018*/ 	.byte	0x04, 0x17
        /*001a*/ 	.short	(.L_13 - .L_12)
.L_12:
        /*001c*/ 	.word	0x00000000
        /*0020*/ 	.short	0x0003
        /*0022*/ 	.short	0x0010
        /*0024*/ 	.byte	0x00, 0xf0, 0x11, 0x00


	//----- nvinfo : EIATTR_KPARAM_INFO
	.align		4
.L_13:
        /*0028*/ 	.byte	0x04, 0x17
        /*002a*/ 	.short	(.L_15 - .L_14)
.L_14:
        /*002c*/ 	.word	0x00000000
        /*0030*/ 	.short	0x0002
        /*0032*/ 	.short	0x000c
        /*0034*/ 	.byte	0x00, 0xf0, 0x11, 0x00


	//----- nvinfo : EIATTR_KPARAM_INFO
	.align		4
.L_15:
        /*0038*/ 	.byte	0x04, 0x17
        /*003a*/ 	.short	(.L_17 - .L_16)
.L_16:
        /*003c*/ 	.word	0x00000000
        /*0040*/ 	.short	0x0001
        /*0042*/ 	.short	0x0008
        /*0044*/ 	.byte	0x00, 0xf0, 0x11, 0x00


	//----- nvinfo : EIATTR_KPARAM_INFO
	.align		4
.L_17:
        /*0048*/ 	.byte	0x04, 0x17
        /*004a*/ 	.short	(.L_19 - .L_18)
.L_18:
        /*004c*/ 	.word	0x00000000
        /*0050*/ 	.short	0x0000
        /*0052*/ 	.short	0x0000
        /*0054*/ 	.byte	0x00, 0xf5, 0x21, 0x00


	//----- nvinfo : EIATTR_SPARSE_MMA_MASK
	.align		4
.L_19:
        /*0058*/ 	.byte	0x03, 0x50
        /*005a*/ 	.short	0x0000


	//----- nvinfo : EIATTR_MAXREG_COUNT
	.align		4
        /*005c*/ 	.byte	0x03, 0x1b
        /*005e*/ 	.short	0x00ff


	//----- nvinfo : EIATTR_MERCURY_ISA_VERSION
	.align		4
        /*0060*/ 	.byte	0x03, 0x5f
        /*0062*/ 	.short	0x0101


	//----- nvinfo : EIATTR_VRC_CTA_INIT_COUNT
	.align		4
        /*0064*/ 	.byte	0x02, 0x4a
	.zero		1
	.zero		1


	//----- nvinfo : EIATTR_EXIT_INSTR_OFFSETS
	.align		4
        /*0068*/ 	.byte	0x04, 0x1c
        /*006a*/ 	.short	(.L_21 - .L_20)


	//   ....[0]....
.L_20:
        /*006c*/ 	.word	0x00000d00


	//----- nvinfo : EIATTR_CRS_STACK_SIZE
	.align		4
.L_21:
        /*0070*/ 	.byte	0x04, 0x1e
        /*0072*/ 	.short	(.L_23 - .L_22)
.L_22:
        /*0074*/ 	.word	0x00000000


	//----- nvinfo : EIATTR_CBANK_PARAM_SIZE
	.align		4
.L_23:
        /*0078*/ 	.byte	0x03, 0x19
        /*007a*/ 	.short	0x0018


	//----- nvinfo : EIATTR_PARAM_CBANK
	.align		4
        /*007c*/ 	.byte	0x04, 0x0a
        /*007e*/ 	.short	(.L_25 - .L_24)
	.align		4
.L_24:
        /*0080*/ 	.word	index@(.nv.constant0._Z14pi_calculationPfifii)
        /*0084*/ 	.short	0x0380
        /*0086*/ 	.short	0x0018


	//----- nvinfo : EIATTR_SW_WAR
	.align		4
.L_25:
        /*0088*/ 	.byte	0x04, 0x36
        /*008a*/ 	.short	(.L_27 - .L_26)
.L_26:
        /*008c*/ 	.word	0x00000008
.L_27:


//--------------------- .nv.callgraph             --------------------------
	.section	.nv.callgraph,"",@"SHT_CUDA_CALLGRAPH"
	.align	4
	.sectionentsize	8
	.align		4
        /*0000*/ 	.word	0x00000000
	.align		4
        /*0004*/ 	.word	0xffffffff
	.align		4
        /*0008*/ 	.word	0x00000000
	.align		4
        /*000c*/ 	.word	0xfffffffe
	.align		4
        /*0010*/ 	.word	0x00000000
	.align		4
        /*0014*/ 	.word	0xfffffffd
	.align		4
        /*0018*/ 	.word	0x00000000
	.align		4
        /*001c*/ 	.word	0xfffffffc


//--------------------- .text._Z14pi_calculationPfifii --------------------------
	.section	.text._Z14pi_calculationPfifii,"ax",@progbits
	.align	128
        .global         _Z14pi_calculationPfifii
        .type           _Z14pi_calculationPfifii,@function
        .size           _Z14pi_calculationPfifii,(.L_x_23 - _Z14pi_calculationPfifii)
        .other          _Z14pi_calculationPfifii,@"STO_CUDA_ENTRY STV_DEFAULT"
_Z14pi_calculationPfifii:
.text._Z14pi_calculationPfifii:
[----:B------:R-:W-:Y:S01]  /*0000*/  LDC R1, c[0x0][0x37c] ;  /* 0x0000df00ff017b82 */ /* 0x000fe20000000800 */
[----:B------:R-:W0:Y:S07]  /*0010*/  S2R R0, SR_TID.X ;  /* 0x0000000000007919 */ /* 0x000e2e0000002100 */
[----:B------:R-:W0:Y:S01]  /*0020*/  S2UR UR6, SR_CTAID.X ;  /* 0x00000000000679c3 */ /* 0x000e220000002500 */
[----:B------:R-:W1:Y:S01]  /*0030*/  LDCU UR7, c[0x0][0x388] ;  /* 0x00007100ff0777ac */ /* 0x000e620008000800 */
[----:B------:R-:W-:Y:S01]  /*0040*/  BSSY.RECONVERGENT B0, `(.L_x_0) ;  /* 0x00000c9000007945 */ /* 0x000fe20003800200 */
[----:B------:R-:W-:Y:S01]  /*0050*/  IMAD.MOV.U32 R20, RZ, RZ, RZ ;  /* 0x000000ffff147224 */ /* 0x000fe200078e00ff */
[----:B------:R-:W2:Y:S04]  /*0060*/  LDCU.64 UR4, c[0x0][0x358] ;  /* 0x00006b00ff0477ac */ /* 0x000ea80008000a00 */
[----:B------:R-:W0:Y:S01]  /*0070*/  LDC R21, c[0x0][0x360] ;  /* 0x0000d800ff157b82 */ /* 0x000e220000000800 */
[----:B------:R-:W3:Y:S01]  /*0080*/  LDCU UR8, c[0x0][0x388] ;  /* 0x00007100ff0877ac */ /* 0x000ee20008000800 */
[----:B0-----:R-:W-:-:S05]  /*0090*/  IMAD R21, R21, UR6, R0 ;  /* 0x0000000615157c24 */ /* 0x001fca000f8e0200 */
[----:B-1----:R-:W-:-:S13]  /*00a0*/  ISETP.GE.AND P0, PT, R21, UR7, PT ;  /* 0x0000000715007c0c */ /* 0x002fda000bf06270 */
[----:B--23--:R-:W-:Y:S05]  /*00b0*/  @P0 BRA `(.L_x_1) ;  /* 0x0000000c00040947 */ /* 0x00cfea0003800000 */
[----:B------:R-:W0:Y:S01]  /*00c0*/  LDC.64 R2, c[0x0][0x390] ;  /* 0x0000e400ff027b82 */ /* 0x000e220000000a00 */
[----:B------:R-:W1:Y:S01]  /*00d0*/  LDCU UR6, c[0x0][0x38c] ;  /* 0x00007180ff0677ac */ /* 0x000e620008000800 */
[----:B------:R-:W-:Y:S01]  /*00e0*/  BSSY.RECONVERGENT B1, `(.L_x_2) ;  /* 0x0000046000017945 */ /* 0x000fe20003800200 */
[----:B------:R-:W-:Y:S01]  /*00f0*/  IMAD.MOV.U32 R20, RZ, RZ, RZ ;  /* 0x000000ffff147224 */ /* 0x000fe200078e00ff */
[----:B-1----:R-:W1:Y:S01]  /*0100*/  F2F.F64.F32 R10, UR6 ;  /* 0x00000006000a7d10 */ /* 0x002e620008201800 */
[----:B0-----:R-:W-:-:S07]  /*0110*/  IMAD R0, R3, R2, RZ ;  /* 0x0000000203007224 */ /* 0x001fce00078e02ff */
[----:B------:R-:W0:Y:S01]  /*0120*/  I2F.U32.RP R6, R0 ;  /* 0x0000000000067306 */ /* 0x000e220000209000 */
[--C-:B------:R-:W-:Y:S01]  /*0130*/  IMAD.IADD R4, R21, 0x1, R0.reuse ;  /* 0x0000000115047824 */ /* 0x100fe200078e0200 */
[----:B------:R-:W-:Y:S01]  /*0140*/  ISETP.NE.U32.AND P2, PT, R0, RZ, PT ;  /* 0x000000ff0000720c */ /* 0x000fe20003f45070 */
[----:B------:R-:W-:-:S03]  /*0150*/  IMAD.MOV R7, RZ, RZ, -R0 ;  /* 0x000000ffff077224 */ /* 0x000fc600078e0a00 */
[C---:B------:R-:W-:Y:S02]  /*0160*/  ISETP.GE.AND P0, PT, R4.reuse, UR7, PT ;  /* 0x0000000704007c0c */ /* 0x040fe4000bf06270 */
[----:B------:R-:W-:Y:S02]  /*0170*/  VIMNMX R5, PT, PT, R4, UR7, !PT ;  /* 0x0000000704057c48 */ /* 0x000fe4000ffe0100 */
[----:B------:R-:W-:-:S04]  /*0180*/  SEL R22, RZ, 0x1, P0 ;  /* 0x00000001ff167807 */ /* 0x000fc80000000000 */
[----:B------:R-:W-:Y:S01]  /*0190*/  IADD3 R5, PT, PT, R5, -R4, -R22 ;  /* 0x8000000405057210 */ /* 0x000fe20007ffe816 */
[----:B0-----:R-:W0:Y:S02]  /*01a0*/  MUFU.RCP R6, R6 ;  /* 0x0000000600067308 */ /* 0x001e240000001000 */
[----:B0-----:R-:W-:-:S06]  /*01b0*/  VIADD R2, R6, 0xffffffe ;  /* 0x0ffffffe06027836 */ /* 0x001fcc0000000000 */
[----:B------:R0:W2:Y:S02]  /*01c0*/  F2I.FTZ.U32.TRUNC.NTZ R3, R2 ;  /* 0x0000000200037305 */ /* 0x0000a4000021f000 */
[----:B0-----:R-:W-:Y:S02]  /*01d0*/  IMAD.MOV.U32 R2, RZ, RZ, RZ ;  /* 0x000000ffff027224 */ /* 0x001fe400078e00ff */
[----:B--2---:R-:W-:-:S04]  /*01e0*/  IMAD R7, R7, R3, RZ ;  /* 0x0000000307077224 */ /* 0x004fc800078e02ff */
[----:B------:R-:W-:-:S06]  /*01f0*/  IMAD.HI.U32 R6, R3, R7, R2 ;  /* 0x0000000703067227 */ /* 0x000fcc00078e0002 */
[----:B------:R-:W-:-:S04]  /*0200*/  IMAD.HI.U32 R3, R6, R5, RZ ;  /* 0x0000000506037227 */ /* 0x000fc800078e00ff */
[----:B------:R-:W-:-:S04]  /*0210*/  IMAD.MOV R2, RZ, RZ, -R3 ;  /* 0x000000ffff027224 */ /* 0x000fc800078e0a03 */
[----:B------:R-:W-:-:S05]  /*0220*/  IMAD R5, R0, R2, R5 ;  /* 0x0000000200057224 */ /* 0x000fca00078e0205 */
[----:B------:R-:W-:-:S13]  /*0230*/  ISETP.GE.U32.AND P0, PT, R5, R0, PT ;  /* 0x000000000500720c */ /* 0x000fda0003f06070 */
[----:B------:R-:W-:Y:S02]  /*0240*/  @P0 IMAD.IADD R5, R5, 0x1, -R0 ;  /* 0x0000000105050824 */ /* 0x000fe400078e0a00 */
[----:B------:R-:W-:-:S03]  /*0250*/  @P0 VIADD R3, R3, 0x1 ;  /* 0x0000000103030836 */ /* 0x000fc60000000000 */
[----:B------:R-:W-:-:S13]  /*0260*/  ISETP.GE.U32.AND P1, PT, R5, R0, PT ;  /* 0x000000000500720c */ /* 0x000fda0003f26070 */
[----:B------:R-:W-:Y:S01]  /*0270*/  @P1 VIADD R3, R3, 0x1 ;  /* 0x0000000103031836 */ /* 0x000fe20000000000 */
[----:B------:R-:W-:-:S04]  /*0280*/  @!P2 LOP3.LUT R3, RZ, R0, RZ, 0x33, !PT ;  /* 0x00000000ff03a212 */ /* 0x000fc800078e33ff */
[----:B------:R-:W-:Y:S01]  /*0290*/  IADD3 R22, PT, PT, R22, R3, RZ ;  /* 0x0000000316167210 */ /* 0x000fe20007ffe0ff */
[----:B------:R-:W-:-:S03]  /*02a0*/  IMAD.MOV.U32 R3, RZ, RZ, 0x40100000 ;  /* 0x40100000ff037424 */ /* 0x000fc600078e00ff */
[----:B------:R-:W-:-:S04]  /*02b0*/  LOP3.LUT R2, R22, 0x3, RZ, 0xc0, !PT ;  /* 0x0000000316027812 */ /* 0x000fc800078ec0ff */
[----:B------:R-:W-:Y:S01]  /*02c0*/  ISETP.NE.AND P0, PT, R2, 0x3, PT ;  /* 0x000000030200780c */ /* 0x000fe20003f05270 */
[----:B------:R-:W-:-:S12]  /*02d0*/  IMAD.MOV.U32 R2, RZ, RZ, RZ ;  /* 0x000000ffff027224 */ /* 0x000fd800078e00ff */
[----:B-1----:R-:W-:Y:S05]  /*02e0*/  @!P0 BRA `(.L_x_3) ;  /* 0x0000000000948947 */ /* 0x002fea0003800000 */
[----:B------:R-:W-:Y:S02]  /*02f0*/  VIADD R4, R22, 0x1 ;  /* 0x0000000116047836 */ /* 0x000fe40000000000 */
[----:B------:R-:W-:-:S03]  /*0300*/  IMAD.MOV.U32 R20, RZ, RZ, RZ ;  /* 0x000000ffff147224 */ /* 0x000fc600078e00ff */
[----:B------:R-:W-:-:S05]  /*0310*/  LOP3.LUT R4, R4, 0x3, RZ, 0xc0, !PT ;  /* 0x0000000304047812 */ /* 0x000fca00078ec0ff */
[----:B------:R-:W-:-:S07]  /*0320*/  IMAD.MOV R23, RZ, RZ, -R4 ;  /* 0x000000ffff177224 */ /* 0x000fce00078e0a04 */
.L_x_6:
[----:B0-----:R-:W0:Y:S01]  /*0330*/  I2F.F64 R4, R21 ;  /* 0x0000001500047312 */ /* 0x001e220000201c00 */
[----:B------:R-:W-:Y:S01]  /*0340*/  IMAD.MOV.U32 R6, RZ, RZ, 0x1 ;  /* 0x00000001ff067424 */ /* 0x000fe200078e00ff */
[----:B------:R-:W-:Y:S01]  /*0350*/  BSSY.RECONVERGENT B2, `(.L_x_4) ;  /* 0x0000019000027945 */ /* 0x000fe20003800200 */
[----:B------:R-:W-:-:S05]  /*0360*/  VIADD R23, R23, 0x1 ;  /* 0x0000000117177836 */ /* 0x000fca0000000000 */
[----:B------:R-:W-:Y:S01]  /*0370*/  ISETP.NE.AND P1, PT, R23, RZ, PT ;  /* 0x000000ff1700720c */ /* 0x000fe20003f25270 */
[----:B0-----:R-:W-:-:S08]  /*0380*/  DADD R4, R4, 0.5 ;  /* 0x3fe0000004047429 */ /* 0x001fd00000000000 */
[----:B------:R-:W-:-:S10]  /*0390*/  DMUL R4, R10, R4 ;  /* 0x000000040a047228 */ /* 0x000fd40000000000 */
[----:B------:R-:W0:Y:S02]  /*03a0*/  F2F.F32.F64 R4, R4 ;  /* 0x0000000400047310 */ /* 0x000e240000301000 */
[----:B0-----:R-:W-:-:S06]  /*03b0*/  FMUL R12, R4, R4 ;  /* 0x00000004040c7220 */ /* 0x001fcc0000400000 */
[----:B------:R-:W0:Y:S02]  /*03c0*/  F2F.F64.F32 R14, R12 ;  /* 0x0000000c000e7310 */ /* 0x000e240000201800 */
[----:B0-----:R-:W-:-:S06]  /*03d0*/  DADD R14, R14, 1 ;  /* 0x3ff000000e0e7429 */ /* 0x001fcc0000000000 */
[----:B------:R-:W0:Y:S02]  /*03e0*/  MUFU.RCP64H R7, R15 ;  /* 0x0000000f00077308 */ /* 0x000e240000001800 */
[----:B0-----:R-:W-:-:S08]  /*03f0*/  DFMA R8, -R14, R6, 1 ;  /* 0x3ff000000e08742b */ /* 0x001fd00000000106 */
[----:B------:R-:W-:-:S08]  /*0400*/  DFMA R8, R8, R8, R8 ;  /* 0x000000080808722b */ /* 0x000fd00000000008 */
[----:B------:R-:W-:-:S08]  /*0410*/  DFMA R8, R6, R8, R6 ;  /* 0x000000080608722b */ /* 0x000fd00000000006 */
[----:B------:R-:W-:-:S08]  /*0420*/  DFMA R6, -R14, R8, 1 ;  /* 0x3ff000000e06742b */ /* 0x000fd00000000108 */
[----:B------:R-:W-:-:S08]  /*0430*/  DFMA R6, R8, R6, R8 ;  /* 0x000000060806722b */ /* 0x000fd00000000008 */
[----:B------:R-:W-:-:S08]  /*0440*/  DMUL R4, R6, 4 ;  /* 0x4010000006047828 */ /* 0x000fd00000000000 */
[----:B------:R-:W-:-:S08]  /*0450*/  DFMA R8, -R14, R4, 4 ;  /* 0x401000000e08742b */ /* 0x000fd00000000104 */
[----:B------:R-:W-:-:S10]  /*0460*/  DFMA R4, R6, R8, R4 ;  /* 0x000000080604722b */ /* 0x000fd40000000004 */
[----:B------:R-:W-:-:S05]  /*0470*/  FFMA R6, RZ, R15, R5 ;  /* 0x0000000fff067223 */ /* 0x000fca0000000005 */
[----:B------:R-:W-:-:S13]  /*0480*/  FSETP.GT.AND P0, PT, |R6|, 1.469367938527859385e-39, PT ;  /* 0x001000000600780b */ /* 0x000fda0003f04200 */
[----:B-1----:R-:W-:Y:S05]  /*0490*/  @P0 BRA `(.L_x_5) ;  /* 0x0000000000100947 */ /* 0x002fea0003800000 */
[----:B------:R-:W-:-:S07]  /*04a0*/  MOV R4, 0x4c0 ;  /* 0x000004c000047802 */ /* 0x000fce0000000f00 */
[----:B------:R-:W-:Y:S05]  /*04b0*/  CALL.REL.NOINC `($__internal_0_$__cuda_sm20_div_rn_f64_full) ;  /* 0x0000000800147944 */ /* 0x000fea0003c00000 */
[----:B------:R-:W-:Y:S01]  /*04c0*/  MOV R4, R6 ;  /* 0x0000000600047202 */ /* 0x000fe20000000f00 */
[----:B------:R-:W-:-:S07]  /*04d0*/  IMAD.MOV.U32 R5, RZ, RZ, R7 ;  /* 0x000000ffff057224 */ /* 0x000fce00078e0007 */
.L_x_5:
[----:B------:R-:W-:Y:S05]  /*04e0*/  BSYNC.RECONVERGENT B2 ;  /* 0x0000000000027941 */ /* 0x000fea0003800200 */
.L_x_4:
[----:B------:R-:W0:Y:S01]  /*04f0*/  F2F.F64.F32 R6, R20 ;  /* 0x0000001400067310 */ /* 0x000e220000201800 */
[----:B------:R-:W-:Y:S01]  /*0500*/  IMAD.IADD R21, R0, 0x1, R21 ;  /* 0x0000000100157824 */ /* 0x000fe200078e0215 */
[----:B0-----:R-:W-:-:S06]  /*0510*/  DADD R6, R6, R4 ;  /* 0x0000000006067229 */ /* 0x001fcc0000000004 */
[----:B------:R0:W1:Y:S01]  /*0520*/  F2F.F32.F64 R20, R6 ;  /* 0x0000000600147310 */ /* 0x0000620000301000 */
[----:B------:R-:W-:Y:S05]  /*0530*/  @P1 BRA `(.L_x_6) ;  /* 0xfffffffc007c1947 */ /* 0x000fea000383ffff */
.L_x_3:
[----:B------:R-:W-:Y:S05]  /*0540*/  BSYNC.RECONVERGENT B1 ;  /* 0x0000000000017941 */ /* 0x000fea0003800200 */
.L_x_2:
[----:B------:R-:W-:-:S13]  /*0550*/  ISETP.GE.U32.AND P0, PT, R22, 0x3, PT ;  /* 0x000000031600780c */ /* 0x000fda0003f06070 */
[----:B------:R-:W-:Y:S05]  /*0560*/  @!P0 BRA `(.L_x_1) ;  /* 0x0000000400d88947 */ /* 0x000fea0003800000 */
.L_x_15:
[----:B--2---:R-:W2:Y:S01]  /*0570*/  I2F.F64 R4, R21 ;  /* 0x0000001500047312 */ /* 0x004ea20000201c00 */
[----:B0-----:R-:W-:Y:S01]  /*0580*/  IMAD.MOV.U32 R6, RZ, RZ, 0x1 ;  /* 0x00000001ff067424 */ /* 0x001fe200078e00ff */
[----:B------:R-:W-:Y:S01]  /*0590*/  BSSY.RECONVERGENT B1, `(.L_x_7) ;  /* 0x0000017000017945 */ /* 0x000fe20003800200 */
[----:B--2---:R-:W-:-:S08]  /*05a0*/  DADD R4, R4, 0.5 ;  /* 0x3fe0000004047429 */ /* 0x004fd00000000000 */
        /* <DEDUP_REMOVED lines=16> */
[----:B---3--:R-:W-:Y:S05]  /*06b0*/  @P0 BRA `(.L_x_8) ;  /* 0x0000000000100947 */ /* 0x008fea0003800000 */
[----:B------:R-:W-:-:S07]  /*06c0*/  MOV R4, 0x6e0 ;  /* 0x000006e000047802 */ /* 0x000fce0000000f00 */
[----:B-1----:R-:W-:Y:S05]  /*06d0*/  CALL.REL.NOINC `($__internal_0_$__cuda_sm20_div_rn_f64_full) ;  /* 0x00000004008c7944 */ /* 0x002fea0003c00000 */
[----:B------:R-:W-:Y:S02]  /*06e0*/  IMAD.MOV.U32 R4, RZ, RZ, R6 ;  /* 0x000000ffff047224 */ /* 0x000fe400078e0006 */
[----:B------:R-:W-:-:S07]  /*06f0*/  IMAD.MOV.U32 R5, RZ, RZ, R7 ;  /* 0x000000ffff057224 */ /* 0x000fce00078e0007 */
.L_x_8:
[----:B------:R-:W-:Y:S05]  /*0700*/  BSYNC.RECONVERGENT B1 ;  /* 0x0000000000017941 */ /* 0x000fea0003800200 */
.L_x_7:
[----:B------:R-:W-:Y:S01]  /*0710*/  IMAD.IADD R21, R0, 0x1, R21 ;  /* 0x0000000100157824 */ /* 0x000fe200078e0215 */
[----:B------:R-:W-:Y:S01]  /*0720*/  BSSY.RECONVERGENT B1, `(.L_x_9) ;  /* 0x000001a000017945 */ /* 0x000fe20003800200 */
[----:B------:R-:W-:Y:S02]  /*0730*/  IMAD.MOV.U32 R8, RZ, RZ, 0x1 ;  /* 0x00000001ff087424 */ /* 0x000fe400078e00ff */
[----:B------:R-:W0:Y:S02]  /*0740*/  I2F.F64 R6, R21 ;  /* 0x0000001500067312 */ /* 0x000e240000201c00 */
        /* <DEDUP_REMOVED lines=11> */
[----:B------:R-:W-:Y:S02]  /*0800*/  DFMA R12, R12, R8, R12 ;  /* 0x000000080c0c722b */ /* 0x000fe4000000000c */
[----:B-1----:R-:W0:Y:S06]  /*0810*/  F2F.F64.F32 R8, R20 ;  /* 0x0000001400087310 */ /* 0x002e2c0000201800 */
[----:B------:R-:W-:-:S08]  /*0820*/  DMUL R6, R12, 4 ;  /* 0x401000000c067828 */ /* 0x000fd00000000000 */
[----:B------:R-:W-:Y:S02]  /*0830*/  DFMA R16, -R14, R6, 4 ;  /* 0x401000000e10742b */ /* 0x000fe40000000106 */
[----:B0-----:R-:W-:-:S06]  /*0840*/  DADD R8, R8, R4 ;  /* 0x0000000008087229 */ /* 0x001fcc0000000004 */
[----:B------:R-:W-:Y:S01]  /*0850*/  DFMA R6, R12, R16, R6 ;  /* 0x000000100c06722b */ /* 0x000fe20000000006 */
[----:B------:R0:W1:Y:S09]  /*0860*/  F2F.F32.F64 R22, R8 ;  /* 0x0000000800167310 */ /* 0x0000720000301000 */
[----:B------:R-:W-:-:S05]  /*0870*/  FFMA R4, RZ, R15, R7 ;  /* 0x0000000fff047223 */ /* 0x000fca0000000007 */
[----:B------:R-:W-:-:S13]  /*0880*/  FSETP.GT.AND P0, PT, |R4|, 1.469367938527859385e-39, PT ;  /* 0x001000000400780b */ /* 0x000fda0003f04200 */
[----:B01----:R-:W-:Y:S05]  /*0890*/  @P0 BRA `(.L_x_10) ;  /* 0x0000000000080947 */ /* 0x003fea0003800000 */
[----:B------:R-:W-:-:S07]  /*08a0*/  MOV R4, 0x8c0 ;  /* 0x000008c000047802 */ /* 0x000fce0000000f00 */
[----:B------:R-:W-:Y:S05]  /*08b0*/  CALL.REL.NOINC `($__internal_0_$__cuda_sm20_div_rn_f64_full) ;  /* 0x0000000400147944 */ /* 0x000fea0003c00000 */
.L_x_10:
[----:B------:R-:W-:Y:S05]  /*08c0*/  BSYNC.RECONVERGENT B1 ;  /* 0x0000000000017941 */ /* 0x000fea0003800200 */
.L_x_9:
[----:B------:R-:W-:Y:S01]  /*08d0*/  IADD3 R21, PT, PT, R0, R21, RZ ;  /* 0x0000001500157210 */ /* 0x000fe20007ffe0ff */
[----:B------:R-:W-:Y:S01]  /*08e0*/  IMAD.MOV.U32 R8, RZ, RZ, 0x1 ;  /* 0x00000001ff087424 */ /* 0x000fe200078e00ff */
[----:B------:R-:W0:Y:S01]  /*08f0*/  F2F.F64.F32 R22, R22 ;  /* 0x0000001600167310 */ /* 0x000e220000201800 */
[----:B------:R-:W-:Y:S07]  /*0900*/  BSSY.RECONVERGENT B1, `(.L_x_11) ;  /* 0x000001a000017945 */ /* 0x000fee0003800200 */
[----:B------:R-:W1:Y:S01]  /*0910*/  I2F.F64 R4, R21 ;  /* 0x0000001500047312 */ /* 0x000e620000201c00 */
[----:B0-----:R-:W-:-:S07]  /*0920*/  DADD R6, R22, R6 ;  /* 0x0000000016067229 */ /* 0x001fce0000000006 */
[----:B------:R-:W-:Y:S01]  /*0930*/  F2F.F32.F64 R20, R6 ;  /* 0x0000000600147310 */ /* 0x000fe20000301000 */
[----:B-1----:R-:W-:-:S08]  /*0940*/  DADD R4, R4, 0.5 ;  /* 0x3fe0000004047429 */ /* 0x002fd00000000000 */
        /* <DEDUP_REMOVED lines=16> */
[----:B------:R-:W-:Y:S05]  /*0a50*/  @P0 BRA `(.L_x_12) ;  /* 0x0000000000100947 */ /* 0x000fea0003800000 */
[----:B------:R-:W-:-:S07]  /*0a60*/  MOV R4, 0xa80 ;  /* 0x00000a8000047802 */ /* 0x000fce0000000f00 */
[----:B------:R-:W-:Y:S05]  /*0a70*/  CALL.REL.NOINC `($__internal_0_$__cuda_sm20_div_rn_f64_full) ;  /* 0x0000000000a47944 */ /* 0x000fea0003c00000 */
[----:B------:R-:W-:Y:S02]  /*0a80*/  IMAD.MOV.U32 R4, RZ, RZ, R6 ;  /* 0x000000ffff047224 */ /* 0x000fe400078e0006 */
[----:B------:R-:W-:-:S07]  /*0a90*/  IMAD.MOV.U32 R5, RZ, RZ, R7 ;  /* 0x000000ffff057224 */ /* 0x000fce00078e0007 */
.L_x_12:
[----:B------:R-:W-:Y:S05]  /*0aa0*/  BSYNC.RECONVERGENT B1 ;  /* 0x0000000000017941 */ /* 0x000fea0003800200 */
.L_x_11:
        /* <DEDUP_REMOVED lines=16> */
[----:B------:R-:W0:Y:S06]  /*0bb0*/  F2F.F64.F32 R8, R20 ;  /* 0x0000001400087310 */ /* 0x000e2c0000201800 */
        /* <DEDUP_REMOVED lines=10> */
.L_x_14:
[----:B------:R-:W-:Y:S05]  /*0c60*/  BSYNC.RECONVERGENT B1 ;  /* 0x0000000000017941 */ /* 0x000fea0003800200 */
.L_x_13:
[----:B------:R-:W0:Y:S01]  /*0c70*/  F2F.F64.F32 R22, R22 ;  /* 0x0000001600167310 */ /* 0x000e220000201800 */
[----:B------:R-:W-:-:S05]  /*0c80*/  IMAD.IADD R21, R0, 0x1, R21 ;  /* 0x0000000100157824 */ /* 0x000fca00078e0215 */
[----:B------:R-:W-:Y:S01]  /*0c90*/  ISETP.GE.AND P0, PT, R21, UR8, PT ;  /* 0x0000000815007c0c */ /* 0x000fe2000bf06270 */
[----:B0-----:R-:W-:-:S06]  /*0ca0*/  DADD R6, R22, R6 ;  /* 0x0000000016067229 */ /* 0x001fcc0000000006 */
[----:B------:R2:W3:Y:S06]  /*0cb0*/  F2F.F32.F64 R20, R6 ;  /* 0x0000000600147310 */ /* 0x0004ec0000301000 */
[----:B------:R-:W-:Y:S05]  /*0cc0*/  @!P0 BRA `(.L_x_15) ;  /* 0xfffffff800288947 */ /* 0x000fea000383ffff */
.L_x_1:
[----:B------:R-:W-:Y:S05]  /*0cd0*/  BSYNC.RECONVERGENT B0 ;  /* 0x0000000000007941 */ /* 0x000fea0003800200 */
.L_x_0:
[----:B------:R-:W1:Y:S02]  /*0ce0*/  LDC.64 R2, c[0x0][0x380] ;  /* 0x0000e000ff027b82 */ /* 0x000e640000000a00 */
[----:B-1-3--:R-:W-:Y:S01]  /*0cf0*/  REDG.E.ADD.F32.FTZ.RN.STRONG.GPU desc[UR4][R2.64], R20 ;  /* 0x00000014020079a6 */ /* 0x00afe2000c12f304 */
[----:B------:R-:W-:Y:S05]  /*0d00*/  EXIT ;  /* 0x000000000000794d */ /* 0x000fea0003800000 */
        .weak           $__internal_0_$__cuda_sm20_div_rn_f64_full
        .type           $__internal_0_$__cuda_sm20_div_rn_f64_full,@function
        .size           $__internal_0_$__cuda_sm20_div_rn_f64_full,(.L_x_23 - $__internal_0_$__cuda_sm20_div_rn_f64_full)
$__internal_0_$__cuda_sm20_div_rn_f64_full:
[C---:B------:R-:W-:Y:S01]  /*0d10*/  FSETP.GEU.AND P0, PT, |R15|.reuse, 1.469367938527859385e-39, PT ;  /* 0x001000000f00780b */ /* 0x040fe20003f0e200 */
[----:B------:R-:W-:Y:S01]  /*0d20*/  IMAD.MOV.U32 R16, RZ, RZ, R2 ;  /* 0x000000ffff107224 */ /* 0x000fe200078e0002 */
[C---:B------:R-:W-:Y:S02]  /*0d30*/  LOP3.LUT R12, R15.reuse, 0x800fffff, RZ, 0xc0, !PT ;  /* 0x800fffff0f0c7812 */ /* 0x040fe400078ec0ff */
[----:B------:R-:W-:Y:S02]  /*0d40*/  MOV R6, 0x1 ;  /* 0x0000000100067802 */ /* 0x000fe40000000f00 */
[----:B------:R-:W-:Y:S01]  /*0d50*/  LOP3.LUT R13, R12, 0x3ff00000, RZ, 0xfc, !PT ;  /* 0x3ff000000c0d7812 */ /* 0x000fe200078efcff */
[----:B------:R-:W-:Y:S01]  /*0d60*/  IMAD.MOV.U32 R12, RZ, RZ, R14 ;  /* 0x000000ffff0c7224 */ /* 0x000fe200078e000e */
[----:B------:R-:W-:Y:S02]  /*0d70*/  LOP3.LUT R8, R15, 0x7ff00000, RZ, 0xc0, !PT ;  /* 0x7ff000000f087812 */ /* 0x000fe400078ec0ff */
[----:B------:R-:W-:-:S03]  /*0d80*/  LOP3.LUT R5, R3, 0x7ff00000, RZ, 0xc0, !PT ;  /* 0x7ff0000003057812 */ /* 0x000fc600078ec0ff */
[----:B------:R-:W-:Y:S01]  /*0d90*/  @!P0 DMUL R12, R14, 8.98846567431157953865e+307 ;  /* 0x7fe000000e0c8828 */ /* 0x000fe20000000000 */
[----:B------:R-:W-:-:S05]  /*0da0*/  ISETP.GE.U32.AND P2, PT, R5, R8, PT ;  /* 0x000000080500720c */ /* 0x000fca0003f46070 */
[----:B------:R-:W0:Y:S02]  /*0db0*/  MUFU.RCP64H R7, R13 ;  /* 0x0000000d00077308 */ /* 0x000e240000001800 */
[----:B0-----:R-:W-:-:S08]  /*0dc0*/  DFMA R18, R6, -R12, 1 ;  /* 0x3ff000000612742b */ /* 0x001fd0000000080c */
[----:B------:R-:W-:-:S08]  /*0dd0*/  DFMA R18, R18, R18, R18 ;  /* 0x000000121212722b */ /* 0x000fd00000000012 */
[----:B------:R-:W-:Y:S01]  /*0de0*/  DFMA R18, R6, R18, R6 ;  /* 0x000000120612722b */ /* 0x000fe20000000006 */
[----:B------:R-:W-:Y:S02]  /*0df0*/  IMAD.MOV.U32 R6, RZ, RZ, 0x1ca00000 ;  /* 0x1ca00000ff067424 */ /* 0x000fe400078e00ff */
[----:B------:R-:W-:-:S03]  /*0e00*/  IMAD.MOV.U32 R7, RZ, RZ, R5 ;  /* 0x000000ffff077224 */ /* 0x000fc600078e0005 */
[----:B------:R-:W-:Y:S02]  /*0e10*/  SEL R17, R6, 0x63400000, !P2 ;  /* 0x6340000006117807 */ /* 0x000fe40005000000 */
[----:B------:R-:W-:Y:S01]  /*0e20*/  DFMA R24, R18, -R12, 1 ;  /* 0x3ff000001218742b */ /* 0x000fe2000000080c */
[----:B------:R-:W-:Y:S02]  /*0e30*/  FSETP.GEU.AND P2, PT, |R3|, 1.469367938527859385e-39, PT ;  /* 0x001000000300780b */ /* 0x000fe40003f4e200 */
[----:B------:R-:W-:-:S05]  /*0e40*/  LOP3.LUT R17, R17, 0x800fffff, R3, 0xf8, !PT ;  /* 0x800fffff11117812 */ /* 0x000fca00078ef803 */
[----:B------:R-:W-:-:S06]  /*0e50*/  DFMA R24, R18, R24, R18 ;  /* 0x000000181218722b */ /* 0x000fcc0000000012 */
[----:B------:R-:W-:Y:S05]  /*0e60*/  @P2 BRA `(.L_x_16) ;  /* 0x0000000000202947 */ /* 0x000fea0003800000 */
[----:B------:R-:W-:-:S04]  /*0e70*/  LOP3.LUT R18, R15, 0x7ff00000, RZ, 0xc0, !PT ;  /* 0x7ff000000f127812 */ /* 0x000fc800078ec0ff */
[----:B------:R-:W-:Y:S01]  /*0e80*/  ISETP.GE.U32.AND P2, PT, R5, R18, PT ;  /* 0x000000120500720c */ /* 0x000fe20003f46070 */
[----:B------:R-:W-:-:S03]  /*0e90*/  IMAD.MOV.U32 R18, RZ, RZ, RZ ;  /* 0x000000ffff127224 */ /* 0x000fc600078e00ff */
[----:B------:R-:W-:-:S04]  /*0ea0*/  SEL R7, R6, 0x63400000, !P2 ;  /* 0x6340000006077807 */ /* 0x000fc80005000000 */
[----:B------:R-:W-:-:S04]  /*0eb0*/  LOP3.LUT R7, R7, 0x80000000, R3, 0xf8, !PT ;  /* 0x8000000007077812 */ /* 0x000fc800078ef803 */
[----:B------:R-:W-:-:S06]  /*0ec0*/  LOP3.LUT R19, R7, 0x100000, RZ, 0xfc, !PT ;  /* 0x0010000007137812 */ /* 0x000fcc00078efcff */
[----:B------:R-:W-:-:S10]  /*0ed0*/  DFMA R16, R16, 2, -R18 ;  /* 0x400000001010782b */ /* 0x000fd40000000812 */
[----:B------:R-:W-:-:S07]  /*0ee0*/  LOP3.LUT R7, R17, 0x7ff00000, RZ, 0xc0, !PT ;  /* 0x7ff0000011077812 */ /* 0x000fce00078ec0ff */
.L_x_16:
[----:B------:R-:W-:Y:S01]  /*0ef0*/  VIADD R9, R7, 0xffffffff ;  /* 0xffffffff07097836 */ /* 0x000fe20000000000 */
[----:B------:R-:W-:Y:S01]  /*0f00*/  @!P0 LOP3.LUT R8, R13, 0x7ff00000, RZ, 0xc0, !PT ;  /* 0x7ff000000d088812 */ /* 0x000fe200078ec0ff */
[----:B------:R-:W-:Y:S01]  /*0f10*/  DMUL R26, R24, R16 ;  /* 0x00000010181a7228 */ /* 0x000fe20000000000 */
[----:B------:R-:W-:Y:S02]  /*0f20*/  BSSY.RECONVERGENT B3, `(.L_x_17) ;  /* 0x0000037000037945 */ /* 0x000fe40003800200 */
[----:B------:R-:W-:Y:S01]  /*0f30*/  ISETP.GT.U32.AND P0, PT, R9, 0x7feffffe, PT ;  /* 0x7feffffe0900780c */ /* 0x000fe20003f04070 */
[----:B------:R-:W-:-:S04]  /*0f40*/  VIADD R9, R8, 0xffffffff ;  /* 0xffffffff08097836 */ /* 0x000fc80000000000 */
[----:B------:R-:W-:Y:S01]  /*0f50*/  DFMA R18, R26, -R12, R16 ;  /* 0x8000000c1a12722b */ /* 0x000fe20000000010 */
[----:B------:R-:W-:-:S07]  /*0f60*/  ISETP.GT.U32.OR P0, PT, R9, 0x7feffffe, P0 ;  /* 0x7feffffe0900780c */ /* 0x000fce0000704470 */
[----:B------:R-:W-:-:S06]  /*0f70*/  DFMA R18, R24, R18, R26 ;  /* 0x000000121812722b */ /* 0x000fcc000000001a */
[----:B------:R-:W-:Y:S05]  /*0f80*/  @P0 BRA `(.L_x_18) ;  /* 0x00000000006c0947 */ /* 0x000fea0003800000 */
[----:B------:R-:W-:-:S04]  /*0f90*/  LOP3.LUT R8, R15, 0x7ff00000, RZ, 0xc0, !PT ;  /* 0x7ff000000f087812 */ /* 0x000fc800078ec0ff */
[CC--:B------:R-:W-:Y:S02]  /*0fa0*/  VIADDMNMX R7, R5.reuse, -R8.reuse, 0xb9600000, !PT ;  /* 0xb960000005077446 */ /* 0x0c0fe40007800908 */
[----:B------:R-:W-:Y:S02]  /*0fb0*/  ISETP.GE.U32.AND P0, PT, R5, R8, PT ;  /* 0x000000080500720c */ /* 0x000fe40003f06070 */
[----:B------:R-:W-:Y:S02]  /*0fc0*/  VIMNMX R5, PT, PT, R7, 0x46a00000, PT ;  /* 0x46a0000007057848 */ /* 0x000fe40003fe0100 */
[----:B------:R-:W-:-:S05]  /*0fd0*/  SEL R6, R6, 0x63400000, !P0 ;  /* 0x6340000006067807 */ /* 0x000fca0004000000 */
[----:B------:R-:W-:Y:S02]  /*0fe0*/  IMAD.IADD R5, R5, 0x1, -R6 ;  /* 0x0000000105057824 */ /* 0x000fe400078e0a06 */
[----:B------:R-:W-:-:S03]  /*0ff0*/  IMAD.MOV.U32 R6, RZ, RZ, RZ ;  /* 0x000000ffff067224 */ /* 0x000fc600078e00ff */
[----:B------:R-:W-:-:S06]  /*1000*/  IADD3 R7, PT, PT, R5, 0x7fe00000, RZ ;  /* 0x7fe0000005077810 */ /* 0x000fcc0007ffe0ff */
[----:B------:R-:W-:-:S10]  /*1010*/  DMUL R24, R18, R6 ;  /* 0x0000000612187228 */ /* 0x000fd40000000000 */
[----:B------:R-:W-:-:S13]  /*1020*/  FSETP.GTU.AND P0, PT, |R25|, 1.469367938527859385e-39, PT ;  /* 0x001000001900780b */ /* 0x000fda0003f0c200 */
[----:B------:R-:W-:Y:S05]  /*1030*/  @P0 BRA `(.L_x_19) ;  /* 0x0000000000940947 */ /* 0x000fea0003800000 */
[----:B------:R-:W-:Y:S01]  /*1040*/  DFMA R12, R18, -R12, R16 ;  /* 0x8000000c120c722b */ /* 0x000fe20000000010 */
[----:B------:R-:W-:-:S09]  /*1050*/  IMAD.MOV.U32 R8, RZ, RZ, RZ ;  /* 0x000000ffff087224 */ /* 0x000fd200078e00ff */
[C---:B------:R-:W-:Y:S02]  /*1060*/  FSETP.NEU.AND P0, PT, R13.reuse, RZ, PT ;  /* 0x000000ff0d00720b */ /* 0x040fe40003f0d000 */
[----:B------:R-:W-:-:S04]  /*1070*/  LOP3.LUT R15, R13, 0x80000000, R15, 0x48, !PT ;  /* 0x800000000d0f7812 */ /* 0x000fc800078e480f */
[----:B------:R-:W-:-:S07]  /*1080*/  LOP3.LUT R9, R15, R7, RZ, 0xfc, !PT ;  /* 0x000000070f097212 */ /* 0x000fce00078efcff */
[----:B------:R-:W-:Y:S05]  /*1090*/  @!P0 BRA `(.L_x_19) ;  /* 0x00000000007c8947 */ /* 0x000fea0003800000 */
[----:B------:R-:W-:Y:S01]  /*10a0*/  IMAD.MOV R7, RZ, RZ, -R5 ;  /* 0x000000ffff077224 */ /* 0x000fe200078e0a05 */
[----:B------:R-:W-:Y:S01]  /*10b0*/  DMUL.RP R8, R18, R8 ;  /* 0x0000000812087228 */ /* 0x000fe20000008000 */
[----:B------:R-:W-:Y:S01]  /*10c0*/  IMAD.MOV.U32 R6, RZ, RZ, RZ ;  /* 0x000000ffff067224 */ /* 0x000fe200078e00ff */
[----:B------:R-:W-:-:S05]  /*10d0*/  IADD3 R5, PT, PT, -R5, -0x43300000, RZ ;  /* 0xbcd0000005057810 */ /* 0x000fca0007ffe1ff */
[----:B------:R-:W-:-:S03]  /*10e0*/  DFMA R6, R24, -R6, R18 ;  /* 0x800000061806722b */ /* 0x000fc60000000012 */
[----:B------:R-:W-:-:S07]  /*10f0*/  LOP3.LUT R15, R9, R15, RZ, 0x3c, !PT ;  /* 0x0000000f090f7212 */ /* 0x000fce00078e3cff */
[----:B------:R-:W-:-:S04]  /*1100*/  FSETP.NEU.AND P0, PT, |R7|, R5, PT ;  /* 0x000000050700720b */ /* 0x000fc80003f0d200 */
[----:B------:R-:W-:Y:S02]  /*1110*/  FSEL R24, R8, R24, !P0 ;  /* 0x0000001808187208 */ /* 0x000fe40004000000 */
[----:B------:R-:W-:Y:S01]  /*1120*/  FSEL R25, R15, R25, !P0 ;  /* 0x000000190f197208 */ /* 0x000fe20004000000 */
[----:B------:R-:W-:Y:S06]  /*1130*/  BRA `(.L_x_19) ;  /* 0x0000000000547947 */ /* 0x000fec0003800000 */
.L_x_18:
[----:B------:R-:W-:-:S14]  /*1140*/  DSETP.NAN.AND P0, PT, R2, R2, PT ;  /* 0x000000020200722a */ /* 0x000fdc0003f08000 */
[----:B------:R-:W-:Y:S05]  /*1150*/  @P0 BRA `(.L_x_20) ;  /* 0x0000000000440947 */ /* 0x000fea0003800000 */
[----:B------:R-:W-:-:S14]  /*1160*/  DSETP.NAN.AND P0, PT, R14, R14, PT ;  /* 0x0000000e0e00722a */ /* 0x000fdc0003f08000 */
[----:B------:R-:W-:Y:S05]  /*1170*/  @P0 BRA `(.L_x_21) ;  /* 0x0000000000300947 */ /* 0x000fea0003800000 */
[----:B------:R-:W-:Y:S01]  /*1180*/  ISETP.NE.AND P0, PT, R7, R8, PT ;  /* 0x000000080700720c */ /* 0x000fe20003f05270 */
[----:B------:R-:W-:Y:S02]  /*1190*/  IMAD.MOV.U32 R24, RZ, RZ, 0x0 ;  /* 0x00000000ff187424 */ /* 0x000fe400078e00ff */
[----:B------:R-:W-:-:S10]  /*11a0*/  IMAD.MOV.U32 R25, RZ, RZ, -0x80000 ;  /* 0xfff80000ff197424 */ /* 0x000fd400078e00ff */
[----:B------:R-:W-:Y:S05]  /*11b0*/  @!P0 BRA `(.L_x_19) ;  /* 0x0000000000348947 */ /* 0x000fea0003800000 */
[----:B------:R-:W-:Y:S02]  /*11c0*/  ISETP.NE.AND P0, PT, R7, 0x7ff00000, PT ;  /* 0x7ff000000700780c */ /* 0x000fe40003f05270 */
[----:B------:R-:W-:Y:S02]  /*11d0*/  LOP3.LUT R25, R3, 0x80000000, R15, 0x48, !PT ;  /* 0x8000000003197812 */ /* 0x000fe400078e480f */
[----:B------:R-:W-:-:S13]  /*11e0*/  ISETP.EQ.OR P0, PT, R8, RZ, !P0 ;  /* 0x000000ff0800720c */ /* 0x000fda0004702670 */
[----:B------:R-:W-:Y:S01]  /*11f0*/  @P0 LOP3.LUT R5, R25, 0x7ff00000, RZ, 0xfc, !PT ;  /* 0x7ff0000019050812 */ /* 0x000fe200078efcff */
[----:B------:R-:W-:Y:S01]  /*1200*/  @!P0 IMAD.MOV.U32 R24, RZ, RZ, RZ ;  /* 0x000000ffff188224 */ /* 0x000fe200078e00ff */
[----:B------:R-:W-:-:S03]  /*1210*/  @P0 MOV R24, RZ ;  /* 0x000000ff00180202 */ /* 0x000fc60000000f00 */
[----:B------:R-:W-:Y:S01]  /*1220*/  @P0 IMAD.MOV.U32 R25, RZ, RZ, R5 ;  /* 0x000000ffff190224 */ /* 0x000fe200078e0005 */
[----:B------:R-:W-:Y:S06]  /*1230*/  BRA `(.L_x_19) ;  /* 0x0000000000147947 */ /* 0x000fec0003800000 */
.L_x_21:
[----:B------:R-:W-:Y:S01]  /*1240*/  LOP3.LUT R25, R15, 0x80000, RZ, 0xfc, !PT ;  /* 0x000800000f197812 */ /* 0x000fe200078efcff */
[----:B------:R-:W-:Y:S01]  /*1250*/  IMAD.MOV.U32 R24, RZ, RZ, R14 ;  /* 0x000000ffff187224 */ /* 0x000fe200078e000e */
[----:B------:R-:W-:Y:S06]  /*1260*/  BRA `(.L_x_19) ;  /* 0x0000000000087947 */ /* 0x000fec0003800000 */
.L_x_20:
[----:B------:R-:W-:Y:S01]  /*1270*/  LOP3.LUT R25, R3, 0x80000, RZ, 0xfc, !PT ;  /* 0x0008000003197812 */ /* 0x000fe200078efcff */
[----:B------:R-:W-:-:S07]  /*1280*/  IMAD.MOV.U32 R24, RZ, RZ, R2 ;  /* 0x000000ffff187224 */ /* 0x000fce00078e0002 */
.L_x_19:
[----:B------:R-:W-:Y:S05]  /*1290*/  BSYNC.RECONVERGENT B3 ;  /* 0x0000000000037941 */ /* 0x000fea0003800200 */
.L_x_17:
[----:B------:R-:W-:Y:S02]  /*12a0*/  IMAD.MOV.U32 R5, RZ, RZ, 0x0 ;  /* 0x00000000ff057424 */ /* 0x000fe400078e00ff */
[----:B------:R-:W-:Y:S02]  /*12b0*/  IMAD.MOV.U32 R6, RZ, RZ, R24 ;  /* 0x000000ffff067224 */ /* 0x000fe400078e0018 */
[----:B------:R-:W-:Y:S01]  /*12c0*/  IMAD.MOV.U32 R7, RZ, RZ, R25 ;  /* 0x000000ffff077224 */ /* 0x000fe200078e0019 */
[----:B------:R-:W-:Y:S06]  /*12d0*/  RET.REL.NODEC R4 `(_Z14pi_calculationPfifii) ;  /* 0xffffffec04487950 */ /* 0x000fec0003c3ffff */
.L_x_22:
[----:B------:R-:W-:-:S00]  /*12e0*/  BRA `(.L_x_22) ;  /* 0xfffffffc00fc7947 */ /* 0x000fc0000383ffff */
[----:B------:R-:W-:-:S00]  /*12f0*/  NOP ;  /* 0x0000000000007918 */ /* 0x000fc00000000000 */
        /* <DEDUP_REMOVED lines=8> */
.L_x_23:


//--------------------- .nv.shared.reserved.0     --------------------------
	.section	.nv.shared.reserved.0,"aw",@nobits
	.weak		__nv_reservedSMEM_offset_0_alias
	.size		__nv_reservedSMEM_offset_0_alias, 0, 64
	.other		__nv_reservedSMEM_offset_0_alias,@"STO_CUDA_RESERVED_SHARED STV_DEFAULT"
__nv_reservedSMEM_offset_0_alias:
	.zero		0
	.zero		64


//--------------------- .nv.constant0._Z14pi_calculationPfifii --------------------------
	.section	.nv.constant0._Z14pi_calculationPfifii,"a",@progbits
	.sectionflags	@""
	.align	4
.nv.constant0._Z14pi_calculationPfifii:
	.zero		920


//--------------------- SYMBOLS --------------------------

	.type		.nv.reservedSmem.offset0,@object
	.size		.nv.reservedSmem.offset0,0x4
